	.headerflags	@"EF_CUDA_TEXMODE_UNIFIED EF_CUDA_64BIT_ADDRESS EF_CUDA_ACCELERATORS EF_CUDA_SM90 EF_CUDA_VIRTUAL_SM(EF_CUDA_SM90)"
	.elftype	@"ET_EXEC"


//--------------------- .nv.info                  --------------------------
	.section	.nv.info,"",@"SHT_CUDA_INFO"
	.align	4


	//----- nvinfo : EIATTR_REGCOUNT
	.align		4
        /*0000*/ 	.byte	0x04, 0x2f
        /*0002*/ 	.short	(.L_1 - .L_0)
	.align		4
.L_0:
        /*0004*/ 	.word	index@(triton_poi_fused_clone_12)
        /*0008*/ 	.word	0x00000010


	//----- nvinfo : EIATTR_MIN_STACK_SIZE
	.align		4
.L_1:
        /*000c*/ 	.byte	0x04, 0x12
        /*000e*/ 	.short	(.L_3 - .L_2)
	.align		4
.L_2:
        /*0010*/ 	.word	index@(triton_poi_fused_clone_12)
        /*0014*/ 	.word	0x00000000


	//----- nvinfo : EIATTR_FRAME_SIZE
	.align		4
.L_3:
        /*0018*/ 	.byte	0x04, 0x11
        /*001a*/ 	.short	(.L_5 - .L_4)
	.align		4
.L_4:
        /*001c*/ 	.word	index@(triton_poi_fused_clone_12)
        /*0020*/ 	.word	0x00000000


	//----- nvinfo : EIATTR_MIN_STACK_SIZE
	.align		4
.L_5:
        /*0024*/ 	.byte	0x04, 0x12
        /*0026*/ 	.short	(.L_7 - .L_6)
	.align		4
.L_6:
        /*0028*/ 	.word	index@(triton_poi_fused_clone_12)
        /*002c*/ 	.word	0x00000000
.L_7:


//--------------------- .nv.info.triton_poi_fused_clone_12 --------------------------
	.section	.nv.info.triton_poi_fused_clone_12,"",@"SHT_CUDA_INFO"
	.sectionflags	@""
	.align	4


	//----- nvinfo : EIATTR_CUDA_API_VERSION
	.align		4
        /*0000*/ 	.byte	0x04, 0x37
        /*0002*/ 	.short	(.L_9 - .L_8)
.L_8:
        /*0004*/ 	.word	0x0000007c


	//----- nvinfo : EIATTR_KPARAM_INFO
	.align		4
.L_9:
        /*0008*/ 	.byte	0x04, 0x17
        /*000a*/ 	.short	(.L_11 - .L_10)
.L_10:
        /*000c*/ 	.word	0x00000000
        /*0010*/ 	.short	0x0002
        /*0012*/ 	.short	0x0010
        /*0014*/ 	.byte	0x00, 0xf0, 0x11, 0x00


	//----- nvinfo : EIATTR_KPARAM_INFO
	.align		4
.L_11:
        /*0018*/ 	.byte	0x04, 0x17
        /*001a*/ 	.short	(.L_13 - .L_12)
.L_12:
        /*001c*/ 	.word	0x00000000
        /*0020*/ 	.short	0x0001
        /*0022*/ 	.short	0x0008
        /*0024*/ 	.byte	0x00, 0xf4, 0x21, 0x00


	//----- nvinfo : EIATTR_KPARAM_INFO
	.align		4
.L_13:
        /*0028*/ 	.byte	0x04, 0x17
        /*002a*/ 	.short	(.L_15 - .L_14)
.L_14:
        /*002c*/ 	.word	0x00000000
        /*0030*/ 	.short	0x0000
        /*0032*/ 	.short	0x0000
        /*0034*/ 	.byte	0x00, 0xf4, 0x21, 0x00


	//----- nvinfo : EIATTR_SPARSE_MMA_MASK
	.align		4
.L_15:
        /*0038*/ 	.byte	0x03, 0x50
        /*003a*/ 	.short	0x0000


	//----- nvinfo : EIATTR_MAXREG_COUNT
	.align		4
        /*003c*/ 	.byte	0x03, 0x1b
        /*003e*/ 	.short	0x00ff


	//----- nvinfo : EIATTR_EXIT_INSTR_OFFSETS
	.align		4
        /*0040*/ 	.byte	0x04, 0x1c
        /*0042*/ 	.short	(.L_17 - .L_16)


	//   ....[0]....
.L_16:
        /*0044*/ 	.word	0x00000270


	//   ....[1]....
        /*0048*/ 	.word	0x00000290


	//----- nvinfo : EIATTR_REQNTID
	.align		4
.L_17:
        /*004c*/ 	.byte	0x04, 0x10
        /*004e*/ 	.short	(.L_19 - .L_18)
.L_18:
        /*0050*/ 	.word	0x00000080
        /*0054*/ 	.word	0x00000001
        /*0058*/ 	.word	0x00000001


	//----- nvinfo : EIATTR_CBANK_PARAM_SIZE
	.align		4
.L_19:
        /*005c*/ 	.byte	0x03, 0x19
        /*005e*/ 	.short	0x0014


	//----- nvinfo : EIATTR_PARAM_CBANK
	.align		4
        /*0060*/ 	.byte	0x04, 0x0a
        /*0062*/ 	.short	(.L_21 - .L_20)
	.align		4
.L_20:
        /*0064*/ 	.word	index@(.nv.constant0.triton_poi_fused_clone_12)
        /*0068*/ 	.short	0x0210
        /*006a*/ 	.short	0x0014


	//----- nvinfo : EIATTR_SW_WAR
	.align		4
.L_21:
        /*006c*/ 	.byte	0x04, 0x36
        /*006e*/ 	.short	(.L_23 - .L_22)
.L_22:
        /*0070*/ 	.word	0x00000008
.L_23:


//--------------------- .nv.callgraph             --------------------------
	.section	.nv.callgraph,"",@"SHT_CUDA_CALLGRAPH"
	.align	4
	.sectionentsize	8
	.align		4
        /*0000*/ 	.word	0x00000000
	.align		4
        /*0004*/ 	.word	0xffffffff
	.align		4
        /*0008*/ 	.word	0x00000000
	.align		4
        /*000c*/ 	.word	0xfffffffe
	.align		4
        /*0010*/ 	.word	0x00000000
	.align		4
        /*0014*/ 	.word	0xfffffffd
	.align		4
        /*0018*/ 	.word	0x00000000
	.align		4
        /*001c*/ 	.word	0xfffffffc


//--------------------- .text.triton_poi_fused_clone_12 --------------------------
	.section	.text.triton_poi_fused_clone_12,"ax",@progbits
	.align	128
        .global         triton_poi_fused_clone_12
        .type           triton_poi_fused_clone_12,@function
        .size           triton_poi_fused_clone_12,(.L_x_1 - triton_poi_fused_clone_12)
        .other          triton_poi_fused_clone_12,@"STO_CUDA_ENTRY STV_DEFAULT"
triton_poi_fused_clone_12:
.text.triton_poi_fused_clone_12:
[----:B------:R-:W0:Y:S02]  /*0000*/  LDC R1, c[0x0][0x28] ;  /* 0x00000a00ff017b82 */ /* 0x000e240000000800 */
[----:B------:R-:W1:Y:S01]  /*0010*/  S2R R0, SR_TID.X ;  /* 0x0000000000007919 */ /* 0x000e620000002100 */
[----:B------:R-:W-:Y:S01]  /*0020*/  ULDC.64 UR4, c[0x0][0x208] ;  /* 0x0000820000047ab9 */ /* 0x000fe20000000a00 */
[----:B------:R-:W2:Y:S01]  /*0030*/  S2R R5, SR_CTAID.X ;  /* 0x0000000000057919 */ /* 0x000ea20000002500 */
[----:B-1----:R-:W-:Y:S01]  /*0040*/  IMAD.SHL.U32 R0, R0, 0x4, RZ ;  /* 0x0000000400007824 */ /* 0x002fe200078e00ff */
[----:B--2---:R-:W-:-:S04]  /*0050*/  SHF.R.S32.HI R2, RZ, 0x16, R5 ;  /* 0x00000016ff027819 */ /* 0x004fc80000011405 */
[----:B------:R-:W-:Y:S02]  /*0060*/  LOP3.LUT R0, R0, 0x1fc, RZ, 0xc0, !PT ;  /* 0x000001fc00007812 */ /* 0x000fe400078ec0ff */
[----:B------:R-:W-:-:S03]  /*0070*/  SGXT R2, R2, 0x1 ;  /* 0x000000010202781a */ /* 0x000fc60000000200 */
[----:B------:R-:W-:-:S04]  /*0080*/  IMAD R3, R5, 0x200, R0 ;  /* 0x0000020005037824 */ /* 0x000fc800078e0200 */
[C---:B------:R-:W-:Y:S01]  /*0090*/  IMAD.HI R0, R3.reuse, 0x2aaaaaab, RZ ;  /* 0x2aaaaaab03007827 */ /* 0x040fe200078e02ff */
[----:B------:R-:W-:-:S04]  /*00a0*/  ISETP.GE.AND P0, PT, R3, 0xcc00, PT ;  /* 0x0000cc000300780c */ /* 0x000fc80003f06270 */
[----:B------:R-:W-:-:S04]  /*00b0*/  SHF.R.U32.HI R5, RZ, 0x1f, R0 ;  /* 0x0000001fff057819 */ /* 0x000fc80000011600 */
[----:B------:R-:W-:Y:S02]  /*00c0*/  LEA.HI.SX32 R6, R0, R5, 0x19 ;  /* 0x0000000500067211 */ /* 0x000fe400078fcaff */
[----:B------:R-:W-:Y:S01]  /*00d0*/  LEA.HI R0, R2, R3, RZ, 0x6 ;  /* 0x0000000302007211 */ /* 0x000fe200078f30ff */
[----:B------:R-:W-:Y:S01]  /*00e0*/  IMAD.MOV.U32 R2, RZ, RZ, RZ ;  /* 0x000000ffff027224 */ /* 0x000fe200078e00ff */
[----:B------:R-:W1:Y:S01]  /*00f0*/  LDC.64 R4, c[0x0][0x210] ;  /* 0x00008400ff047b82 */ /* 0x000e620000000a00 */
[----:B------:R-:W-:Y:S01]  /*0100*/  IMAD.HI R8, R6, 0x78787879, RZ ;  /* 0x7878787906087827 */ /* 0x000fe200078e02ff */
[----:B------:R-:W-:-:S03]  /*0110*/  SHF.R.S32.HI R7, RZ, 0x6, R0 ;  /* 0x00000006ff077819 */ /* 0x000fc60000011400 */
[----:B------:R-:W-:Y:S01]  /*0120*/  IMAD.HI R10, R3, -0x5f5f5f5f, R2 ;  /* 0xa0a0a0a1030a7827 */ /* 0x000fe200078e0202 */
[----:B------:R-:W-:Y:S02]  /*0130*/  LOP3.LUT R2, R0, 0xffffffc0, RZ, 0xc0, !PT ;  /* 0xffffffc000027812 */ /* 0x000fe400078ec0ff */
[----:B------:R-:W-:Y:S01]  /*0140*/  SHF.R.U32.HI R9, RZ, 0x1f, R8 ;  /* 0x0000001fff097819 */ /* 0x000fe20000011608 */
[----:B------:R-:W-:Y:S01]  /*0150*/  IMAD.HI R0, R7, 0x2aaaaaab, RZ ;  /* 0x2aaaaaab07007827 */ /* 0x000fe200078e02ff */
[----:B------:R-:W-:Y:S02]  /*0160*/  SHF.R.U32.HI R11, RZ, 0x1f, R10 ;  /* 0x0000001fff0b7819 */ /* 0x000fe4000001160a */
[----:B------:R-:W-:Y:S01]  /*0170*/  LEA.HI R9, R8, R9, RZ, 0x1d ;  /* 0x0000000908097211 */ /* 0x000fe200078fe8ff */
[----:B------:R-:W-:Y:S01]  /*0180*/  IMAD.IADD R2, R3, 0x1, -R2 ;  /* 0x0000000103027824 */ /* 0x000fe200078e0a02 */
[----:B------:R-:W-:Y:S02]  /*0190*/  LEA.HI.SX32 R13, R10, R11, 0x13 ;  /* 0x0000000b0a0d7211 */ /* 0x000fe400078f9aff */
[----:B------:R-:W-:Y:S01]  /*01a0*/  SHF.R.U32.HI R11, RZ, 0x1, R0 ;  /* 0x00000001ff0b7819 */ /* 0x000fe20000011600 */
[----:B------:R-:W-:-:S02]  /*01b0*/  IMAD R9, R9, -0x11, R6 ;  /* 0xffffffef09097824 */ /* 0x000fc400078e0206 */
[----:B------:R-:W-:Y:S01]  /*01c0*/  IMAD R2, R13, 0x3300, R2 ;  /* 0x000033000d027824 */ /* 0x000fe200078e0202 */
[----:B------:R-:W-:Y:S02]  /*01d0*/  LEA.HI R0, R0, R11, RZ, 0x1 ;  /* 0x0000000b00007211 */ /* 0x000fe400078f08ff */
[----:B------:R-:W-:Y:S01]  /*01e0*/  CS2R R10, SRZ ;  /* 0x00000000000a7805 */ /* 0x000fe2000001ff00 */
[----:B------:R-:W-:Y:S02]  /*01f0*/  IMAD R9, R9, 0x40, R2 ;  /* 0x0000004009097824 */ /* 0x000fe400078e0202 */
[----:B------:R-:W-:Y:S02]  /*0200*/  IMAD R0, R0, -0xc, R7 ;  /* 0xfffffff400007824 */ /* 0x000fe400078e0207 */
[----:B------:R-:W2:Y:S02]  /*0210*/  LDC.64 R6, c[0x0][0x218] ;  /* 0x00008600ff067b82 */ /* 0x000ea40000000a00 */
[----:B------:R-:W-:-:S04]  /*0220*/  IMAD R9, R0, 0x440, R9 ;  /* 0x0000044000097824 */ /* 0x000fc800078e0209 */
[----:B-1----:R-:W-:Y:S01]  /*0230*/  IMAD.WIDE R4, R9, 0x4, R4 ;  /* 0x0000000409047825 */ /* 0x002fe200078e0204 */
[----:B------:R-:W-:-:S06]  /*0240*/  CS2R R8, SRZ ;  /* 0x0000000000087805 */ /* 0x000fcc000001ff00 */
[----:B------:R1:W5:Y:S01]  /*0250*/  @!P0 LDG.E.128 R8, desc[UR4][R4.64] ;  /* 0x0000000404088981 */ /* 0x000362000c1e1d00 */
[----:B--2---:R-:W-:Y:S01]  /*0260*/  IMAD.WIDE R2, R3, 0x4, R6 ;  /* 0x0000000403027825 */ /* 0x004fe200078e0206 */
[----:B-1----:R-:W-:Y:S06]  /*0270*/  @P0 EXIT ;  /* 0x000000000000094d */ /* 0x002fec0003800000 */
[----:B-----5:R-:W-:Y:S01]  /*0280*/  STG.E.128 desc[UR4][R2.64], R8 ;  /* 0x0000000802007986 */ /* 0x020fe2000c101d04 */
[----:B------:R-:W-:Y:S05]  /*0290*/  EXIT ;  /* 0x000000000000794d */ /* 0x000fea0003800000 */
.L_x_0:
[----:B------:R-:W-:-:S00]  /*02a0*/  BRA `(.L_x_0) ;  /* 0xfffffffc00fc7947 */ /* 0x000fc0000383ffff */
[----:B------:R-:W-:-:S00]  /*02b0*/  NOP ;  /* 0x0000000000007918 */ /* 0x000fc00000000000 */
        /* <DEDUP_REMOVED lines=12> */
.L_x_1:


//--------------------- .nv.constant0.triton_poi_fused_clone_12 --------------------------
	.section	.nv.constant0.triton_poi_fused_clone_12,"a",@progbits
	.sectionflags	@""
	.align	4
.nv.constant0.triton_poi_fused_clone_12:
	.zero		548
